//
// Generated by NVIDIA NVVM Compiler
//
// Compiler Build ID: CL-36424714
// Cuda compilation tools, release 13.0, V13.0.88
// Based on NVVM 20.0.0
//

.version 9.0
.target sm_100
.address_size 64

	// .globl	_Z12MatMulKernel6MatrixS_S_
// _ZZ12MatMulKernel6MatrixS_S_E2As has been demoted
// _ZZ12MatMulKernel6MatrixS_S_E2Bs has been demoted

.visible .entry _Z12MatMulKernel6MatrixS_S_(
	.param .align 8 .b8 _Z12MatMulKernel6MatrixS_S__param_0[24],
	.param .align 8 .b8 _Z12MatMulKernel6MatrixS_S__param_1[24],
	.param .align 8 .b8 _Z12MatMulKernel6MatrixS_S__param_2[24]
)
{
	.reg .pred 	%p<8>;
	.reg .b32 	%r<82>;
	.reg .b32 	%f<200>;
	.reg .b64 	%rd<70>;
	// demoted variable
	.shared .align 4 .b8 _ZZ12MatMulKernel6MatrixS_S_E2As[256];
	// demoted variable
	.shared .align 4 .b8 _ZZ12MatMulKernel6MatrixS_S_E2Bs[256];
	ld.param.u64 	%rd7, [_Z12MatMulKernel6MatrixS_S__param_2+16];
	ld.param.u32 	%r43, [_Z12MatMulKernel6MatrixS_S__param_2+8];
	ld.param.u64 	%rd6, [_Z12MatMulKernel6MatrixS_S__param_1+16];
	ld.param.u32 	%r40, [_Z12MatMulKernel6MatrixS_S__param_1+8];
	ld.param.u64 	%rd5, [_Z12MatMulKernel6MatrixS_S__param_0+16];
	ld.param.u32 	%r37, [_Z12MatMulKernel6MatrixS_S__param_0+8];
	ld.param.v2.u32 	{%r35, %r36}, [_Z12MatMulKernel6MatrixS_S__param_0];
	mov.u32 	%r44, %ctaid.x;
	mov.u32 	%r45, %ctaid.y;
	shl.b32 	%r1, %r44, 3;
	shl.b32 	%r2, %r45, 3;
	mov.u32 	%r3, %tid.x;
	mov.u32 	%r4, %tid.y;
	shr.s32 	%r46, %r35, 31;
	shr.u32 	%r47, %r46, 29;
	add.s32 	%r48, %r35, %r47;
	shr.s32 	%r5, %r48, 3;
	setp.lt.s32 	%p1, %r35, 8;
	mov.f32 	%f199, 0f00000000;
	@%p1 bra 	$L__BB0_9;
	cvta.to.global.u64 	%rd1, %rd5;
	mul.lo.s32 	%r6, %r1, %r37;
	cvta.to.global.u64 	%rd2, %rd6;
	shl.b32 	%r8, %r40, 3;
	mad.lo.s32 	%r50, %r37, %r3, %r4;
	cvt.s64.s32 	%rd3, %r50;
	shl.b32 	%r51, %r3, 5;
	mov.u32 	%r52, _ZZ12MatMulKernel6MatrixS_S_E2As;
	add.s32 	%r9, %r52, %r51;
	shl.b32 	%r53, %r4, 2;
	add.s32 	%r10, %r9, %r53;
	mad.lo.s32 	%r54, %r40, %r3, %r4;
	cvt.s64.s32 	%rd4, %r54;
	mov.u32 	%r55, _ZZ12MatMulKernel6MatrixS_S_E2Bs;
	add.s32 	%r12, %r55, %r53;
	add.s32 	%r11, %r12, %r51;
	add.s32 	%r56, %r5, -1;
	and.b32  	%r13, %r5, 3;
	setp.lt.u32 	%p2, %r56, 3;
	mov.f32 	%f199, 0f00000000;
	mov.b32 	%r81, 0;
	@%p2 bra 	$L__BB0_4;
	and.b32  	%r57, %r5, 268435452;
	neg.s32 	%r79, %r57;
	add.s32 	%r78, %r6, 16;
	add.s32 	%r77, %r8, %r2;
	shl.b32 	%r58, %r40, 4;
	add.s32 	%r76, %r58, %r2;
	mad.lo.s32 	%r75, %r40, 24, %r2;
	mov.f32 	%f199, 0f00000000;
	mov.u32 	%r74, %r2;
$L__BB0_3:
	.pragma "nounroll";
	and.b32  	%r81, %r5, 268435452;
	add.s32 	%r59, %r78, -16;
	cvt.s64.s32 	%rd8, %r59;
	cvt.s64.s32 	%rd9, %r74;
	add.s64 	%rd10, %rd8, %rd3;
	shl.b64 	%rd11, %rd10, 2;
	add.s64 	%rd12, %rd1, %rd11;
	ld.global.f32 	%f14, [%rd12];
	st.shared.f32 	[%r10], %f14;
	add.s64 	%rd13, %rd9, %rd4;
	shl.b64 	%rd14, %rd13, 2;
	add.s64 	%rd15, %rd2, %rd14;
	ld.global.f32 	%f15, [%rd15];
	st.shared.f32 	[%r11], %f15;
	bar.sync 	0;
	ld.shared.f32 	%f16, [%r9];
	ld.shared.f32 	%f17, [%r12];
	fma.rn.f32 	%f18, %f16, %f17, %f199;
	ld.shared.f32 	%f19, [%r9+4];
	ld.shared.f32 	%f20, [%r12+32];
	fma.rn.f32 	%f21, %f19, %f20, %f18;
	ld.shared.f32 	%f22, [%r9+8];
	ld.shared.f32 	%f23, [%r12+64];
	fma.rn.f32 	%f24, %f22, %f23, %f21;
	ld.shared.f32 	%f25, [%r9+12];
	ld.shared.f32 	%f26, [%r12+96];
	fma.rn.f32 	%f27, %f25, %f26, %f24;
	ld.shared.f32 	%f28, [%r9+16];
	ld.shared.f32 	%f29, [%r12+128];
	fma.rn.f32 	%f30, %f28, %f29, %f27;
	ld.shared.f32 	%f31, [%r9+20];
	ld.shared.f32 	%f32, [%r12+160];
	fma.rn.f32 	%f33, %f31, %f32, %f30;
	ld.shared.f32 	%f34, [%r9+24];
	ld.shared.f32 	%f35, [%r12+192];
	fma.rn.f32 	%f36, %f34, %f35, %f33;
	ld.shared.f32 	%f37, [%r9+28];
	ld.shared.f32 	%f38, [%r12+224];
	fma.rn.f32 	%f39, %f37, %f38, %f36;
	bar.sync 	0;
	add.s32 	%r60, %r78, -8;
	cvt.s64.s32 	%rd16, %r60;
	cvt.s64.s32 	%rd17, %r77;
	add.s64 	%rd18, %rd16, %rd3;
	shl.b64 	%rd19, %rd18, 2;
	add.s64 	%rd20, %rd1, %rd19;
	ld.global.f32 	%f40, [%rd20];
	st.shared.f32 	[%r10], %f40;
	add.s64 	%rd21, %rd17, %rd4;
	shl.b64 	%rd22, %rd21, 2;
	add.s64 	%rd23, %rd2, %rd22;
	ld.global.f32 	%f41, [%rd23];
	st.shared.f32 	[%r11], %f41;
	bar.sync 	0;
	ld.shared.f32 	%f42, [%r9];
	ld.shared.f32 	%f43, [%r12];
	fma.rn.f32 	%f44, %f42, %f43, %f39;
	ld.shared.f32 	%f45, [%r9+4];
	ld.shared.f32 	%f46, [%r12+32];
	fma.rn.f32 	%f47, %f45, %f46, %f44;
	ld.shared.f32 	%f48, [%r9+8];
	ld.shared.f32 	%f49, [%r12+64];
	fma.rn.f32 	%f50, %f48, %f49, %f47;
	ld.shared.f32 	%f51, [%r9+12];
	ld.shared.f32 	%f52, [%r12+96];
	fma.rn.f32 	%f53, %f51, %f52, %f50;
	ld.shared.f32 	%f54, [%r9+16];
	ld.shared.f32 	%f55, [%r12+128];
	fma.rn.f32 	%f56, %f54, %f55, %f53;
	ld.shared.f32 	%f57, [%r9+20];
	ld.shared.f32 	%f58, [%r12+160];
	fma.rn.f32 	%f59, %f57, %f58, %f56;
	ld.shared.f32 	%f60, [%r9+24];
	ld.shared.f32 	%f61, [%r12+192];
	fma.rn.f32 	%f62, %f60, %f61, %f59;
	ld.shared.f32 	%f63, [%r9+28];
	ld.shared.f32 	%f64, [%r12+224];
	fma.rn.f32 	%f65, %f63, %f64, %f62;
	bar.sync 	0;
	add.s32 	%r61, %r78, 8;
	cvt.s64.s32 	%rd24, %r78;
	cvt.s64.s32 	%rd25, %r76;
	add.s64 	%rd26, %rd24, %rd3;
	shl.b64 	%rd27, %rd26, 2;
	add.s64 	%rd28, %rd1, %rd27;
	ld.global.f32 	%f66, [%rd28];
	st.shared.f32 	[%r10], %f66;
	add.s64 	%rd29, %rd25, %rd4;
	shl.b64 	%rd30, %rd29, 2;
	add.s64 	%rd31, %rd2, %rd30;
	ld.global.f32 	%f67, [%rd31];
	st.shared.f32 	[%r11], %f67;
	bar.sync 	0;
	ld.shared.f32 	%f68, [%r9];
	ld.shared.f32 	%f69, [%r12];
	fma.rn.f32 	%f70, %f68, %f69, %f65;
	ld.shared.f32 	%f71, [%r9+4];
	ld.shared.f32 	%f72, [%r12+32];
	fma.rn.f32 	%f73, %f71, %f72, %f70;
	ld.shared.f32 	%f74, [%r9+8];
	ld.shared.f32 	%f75, [%r12+64];
	fma.rn.f32 	%f76, %f74, %f75, %f73;
	ld.shared.f32 	%f77, [%r9+12];
	ld.shared.f32 	%f78, [%r12+96];
	fma.rn.f32 	%f79, %f77, %f78, %f76;
	ld.shared.f32 	%f80, [%r9+16];
	ld.shared.f32 	%f81, [%r12+128];
	fma.rn.f32 	%f82, %f80, %f81, %f79;
	ld.shared.f32 	%f83, [%r9+20];
	ld.shared.f32 	%f84, [%r12+160];
	fma.rn.f32 	%f85, %f83, %f84, %f82;
	ld.shared.f32 	%f86, [%r9+24];
	ld.shared.f32 	%f87, [%r12+192];
	fma.rn.f32 	%f88, %f86, %f87, %f85;
	ld.shared.f32 	%f89, [%r9+28];
	ld.shared.f32 	%f90, [%r12+224];
	fma.rn.f32 	%f91, %f89, %f90, %f88;
	bar.sync 	0;
	cvt.s64.s32 	%rd32, %r61;
	cvt.s64.s32 	%rd33, %r75;
	add.s64 	%rd34, %rd32, %rd3;
	shl.b64 	%rd35, %rd34, 2;
	add.s64 	%rd36, %rd1, %rd35;
	ld.global.f32 	%f92, [%rd36];
	st.shared.f32 	[%r10], %f92;
	add.s64 	%rd37, %rd33, %rd4;
	shl.b64 	%rd38, %rd37, 2;
	add.s64 	%rd39, %rd2, %rd38;
	ld.global.f32 	%f93, [%rd39];
	st.shared.f32 	[%r11], %f93;
	bar.sync 	0;
	ld.shared.f32 	%f94, [%r9];
	ld.shared.f32 	%f95, [%r12];
	fma.rn.f32 	%f96, %f94, %f95, %f91;
	ld.shared.f32 	%f97, [%r9+4];
	ld.shared.f32 	%f98, [%r12+32];
	fma.rn.f32 	%f99, %f97, %f98, %f96;
	ld.shared.f32 	%f100, [%r9+8];
	ld.shared.f32 	%f101, [%r12+64];
	fma.rn.f32 	%f102, %f100, %f101, %f99;
	ld.shared.f32 	%f103, [%r9+12];
	ld.shared.f32 	%f104, [%r12+96];
	fma.rn.f32 	%f105, %f103, %f104, %f102;
	ld.shared.f32 	%f106, [%r9+16];
	ld.shared.f32 	%f107, [%r12+128];
	fma.rn.f32 	%f108, %f106, %f107, %f105;
	ld.shared.f32 	%f109, [%r9+20];
	ld.shared.f32 	%f110, [%r12+160];
	fma.rn.f32 	%f111, %f109, %f110, %f108;
	ld.shared.f32 	%f112, [%r9+24];
	ld.shared.f32 	%f113, [%r12+192];
	fma.rn.f32 	%f114, %f112, %f113, %f111;
	ld.shared.f32 	%f115, [%r9+28];
	ld.shared.f32 	%f116, [%r12+224];
	fma.rn.f32 	%f199, %f115, %f116, %f114;
	bar.sync 	0;
	add.s32 	%r79, %r79, 4;
	add.s32 	%r78, %r78, 32;
	shl.b32 	%r62, %r40, 5;
	add.s32 	%r77, %r77, %r62;
	add.s32 	%r76, %r76, %r62;
	add.s32 	%r75, %r75, %r62;
	add.s32 	%r74, %r74, %r62;
	setp.ne.s32 	%p3, %r79, 0;
	@%p3 bra 	$L__BB0_3;
$L__BB0_4:
	setp.eq.s32 	%p4, %r13, 0;
	@%p4 bra 	$L__BB0_9;
	setp.eq.s32 	%p5, %r13, 1;
	@%p5 bra 	$L__BB0_7;
	shl.b32 	%r63, %r81, 3;
	add.s32 	%r64, %r63, %r6;
	cvt.s64.s32 	%rd40, %r64;
	mad.lo.s32 	%r65, %r8, %r81, %r2;
	cvt.s64.s32 	%rd41, %r65;
	add.s64 	%rd42, %rd40, %rd3;
	shl.b64 	%rd43, %rd42, 2;
	add.s64 	%rd44, %rd1, %rd43;
	ld.global.f32 	%f118, [%rd44];
	st.shared.f32 	[%r10], %f118;
	add.s64 	%rd45, %rd41, %rd4;
	shl.b64 	%rd46, %rd45, 2;
	add.s64 	%rd47, %rd2, %rd46;
	ld.global.f32 	%f119, [%rd47];
	st.shared.f32 	[%r11], %f119;
	bar.sync 	0;
	ld.shared.f32 	%f120, [%r9];
	ld.shared.f32 	%f121, [%r12];
	fma.rn.f32 	%f122, %f120, %f121, %f199;
	ld.shared.f32 	%f123, [%r9+4];
	ld.shared.f32 	%f124, [%r12+32];
	fma.rn.f32 	%f125, %f123, %f124, %f122;
	ld.shared.f32 	%f126, [%r9+8];
	ld.shared.f32 	%f127, [%r12+64];
	fma.rn.f32 	%f128, %f126, %f127, %f125;
	ld.shared.f32 	%f129, [%r9+12];
	ld.shared.f32 	%f130, [%r12+96];
	fma.rn.f32 	%f131, %f129, %f130, %f128;
	ld.shared.f32 	%f132, [%r9+16];
	ld.shared.f32 	%f133, [%r12+128];
	fma.rn.f32 	%f134, %f132, %f133, %f131;
	ld.shared.f32 	%f135, [%r9+20];
	ld.shared.f32 	%f136, [%r12+160];
	fma.rn.f32 	%f137, %f135, %f136, %f134;
	ld.shared.f32 	%f138, [%r9+24];
	ld.shared.f32 	%f139, [%r12+192];
	fma.rn.f32 	%f140, %f138, %f139, %f137;
	ld.shared.f32 	%f141, [%r9+28];
	ld.shared.f32 	%f142, [%r12+224];
	fma.rn.f32 	%f143, %f141, %f142, %f140;
	bar.sync 	0;
	add.s32 	%r66, %r64, 8;
	cvt.s64.s32 	%rd48, %r66;
	add.s32 	%r67, %r65, %r8;
	cvt.s64.s32 	%rd49, %r67;
	add.s64 	%rd50, %rd48, %rd3;
	shl.b64 	%rd51, %rd50, 2;
	add.s64 	%rd52, %rd1, %rd51;
	ld.global.f32 	%f144, [%rd52];
	st.shared.f32 	[%r10], %f144;
	add.s64 	%rd53, %rd49, %rd4;
	shl.b64 	%rd54, %rd53, 2;
	add.s64 	%rd55, %rd2, %rd54;
	ld.global.f32 	%f145, [%rd55];
	st.shared.f32 	[%r11], %f145;
	bar.sync 	0;
	ld.shared.f32 	%f146, [%r9];
	ld.shared.f32 	%f147, [%r12];
	fma.rn.f32 	%f148, %f146, %f147, %f143;
	ld.shared.f32 	%f149, [%r9+4];
	ld.shared.f32 	%f150, [%r12+32];
	fma.rn.f32 	%f151, %f149, %f150, %f148;
	ld.shared.f32 	%f152, [%r9+8];
	ld.shared.f32 	%f153, [%r12+64];
	fma.rn.f32 	%f154, %f152, %f153, %f151;
	ld.shared.f32 	%f155, [%r9+12];
	ld.shared.f32 	%f156, [%r12+96];
	fma.rn.f32 	%f157, %f155, %f156, %f154;
	ld.shared.f32 	%f158, [%r9+16];
	ld.shared.f32 	%f159, [%r12+128];
	fma.rn.f32 	%f160, %f158, %f159, %f157;
	ld.shared.f32 	%f161, [%r9+20];
	ld.shared.f32 	%f162, [%r12+160];
	fma.rn.f32 	%f163, %f161, %f162, %f160;
	ld.shared.f32 	%f164, [%r9+24];
	ld.shared.f32 	%f165, [%r12+192];
	fma.rn.f32 	%f166, %f164, %f165, %f163;
	ld.shared.f32 	%f167, [%r9+28];
	ld.shared.f32 	%f168, [%r12+224];
	fma.rn.f32 	%f199, %f167, %f168, %f166;
	bar.sync 	0;
	add.s32 	%r81, %r81, 2;
$L__BB0_7:
	and.b32  	%r68, %r5, 1;
	setp.eq.b32 	%p6, %r68, 1;
	not.pred 	%p7, %p6;
	@%p7 bra 	$L__BB0_9;
	shl.b32 	%r69, %r81, 3;
	add.s32 	%r70, %r69, %r6;
	cvt.s64.s32 	%rd56, %r70;
	mad.lo.s32 	%r71, %r8, %r81, %r2;
	cvt.s64.s32 	%rd57, %r71;
	add.s64 	%rd58, %rd56, %rd3;
	shl.b64 	%rd59, %rd58, 2;
	add.s64 	%rd60, %rd1, %rd59;
	ld.global.f32 	%f169, [%rd60];
	st.shared.f32 	[%r10], %f169;
	add.s64 	%rd61, %rd57, %rd4;
	shl.b64 	%rd62, %rd61, 2;
	add.s64 	%rd63, %rd2, %rd62;
	ld.global.f32 	%f170, [%rd63];
	st.shared.f32 	[%r11], %f170;
	bar.sync 	0;
	ld.shared.f32 	%f171, [%r9];
	ld.shared.f32 	%f172, [%r12];
	fma.rn.f32 	%f173, %f171, %f172, %f199;
	ld.shared.f32 	%f174, [%r9+4];
	ld.shared.f32 	%f175, [%r12+32];
	fma.rn.f32 	%f176, %f174, %f175, %f173;
	ld.shared.f32 	%f177, [%r9+8];
	ld.shared.f32 	%f178, [%r12+64];
	fma.rn.f32 	%f179, %f177, %f178, %f176;
	ld.shared.f32 	%f180, [%r9+12];
	ld.shared.f32 	%f181, [%r12+96];
	fma.rn.f32 	%f182, %f180, %f181, %f179;
	ld.shared.f32 	%f183, [%r9+16];
	ld.shared.f32 	%f184, [%r12+128];
	fma.rn.f32 	%f185, %f183, %f184, %f182;
	ld.shared.f32 	%f186, [%r9+20];
	ld.shared.f32 	%f187, [%r12+160];
	fma.rn.f32 	%f188, %f186, %f187, %f185;
	ld.shared.f32 	%f189, [%r9+24];
	ld.shared.f32 	%f190, [%r12+192];
	fma.rn.f32 	%f191, %f189, %f190, %f188;
	ld.shared.f32 	%f192, [%r9+28];
	ld.shared.f32 	%f193, [%r12+224];
	fma.rn.f32 	%f199, %f192, %f193, %f191;
	bar.sync 	0;
$L__BB0_9:
	mad.lo.s32 	%r72, %r1, %r43, %r2;
	cvt.s64.s32 	%rd64, %r72;
	cvta.to.global.u64 	%rd65, %rd7;
	mad.lo.s32 	%r73, %r43, %r3, %r4;
	cvt.s64.s32 	%rd66, %r73;
	add.s64 	%rd67, %rd64, %rd66;
	shl.b64 	%rd68, %rd67, 2;
	add.s64 	%rd69, %rd65, %rd68;
	st.global.f32 	[%rd69], %f199;
	ret;

}


// ===== COMPILED SASS (sm_100) =====

	.target	sm_100

	.elftype	@"ET_EXEC"


//--------------------- .note.nv.tkinfo           --------------------------
	.section	.note.nv.tkinfo,"",@"SHT_NOTE"
	.sectionflags	@"SHF_NOTE_NV_TKINFO"
	.tkinfo
        /*0018*/ 	.word	0x00000002
        /*0030*/ 	.string	""
        /*0030*/ 	.string	"ptxas"
        /*0030*/ 	.string	"Cuda compilation tools, release 13.0, V13.0.88"
        /*0030*/ 	.string	"Build cuda_13.0.r13.0/compiler.36424714_0"
        /*0030*/ 	.string	"-arch sm_100 -m 64 "



//--------------------- .note.nv.cuinfo           --------------------------
	.section	.note.nv.cuinfo,"",@"SHT_NOTE"
	.sectionflags	@"SHF_NOTE_NV_CUINFO"
        /*0018*/ 	.short	0x0002
        /*001a*/ 	.short	0x0064
        /*001c*/ 	.short	0x0082
	.zero		2


//--------------------- .nv.info                  --------------------------
	.section	.nv.info,"",@"SHT_CUDA_INFO"
	.align	4


	//----- nvinfo : EIATTR_REGCOUNT
	.align		4
        /*0000*/ 	.byte	0x04, 0x2f
        /*0002*/ 	.short	(.L_1 - .L_0)
	.align		4
.L_0:
        /*0004*/ 	.word	index@(_Z12MatMulKernel6MatrixS_S_)
        /*0008*/ 	.word	0x00000020


	//----- nvinfo : EIATTR_FRAME_SIZE
	.align		4
.L_1:
        /*000c*/ 	.byte	0x04, 0x11
        /*000e*/ 	.short	(.L_3 - .L_2)
	.align		4
.L_2:
        /*0010*/ 	.word	index@(_Z12MatMulKernel6MatrixS_S_)
        /*0014*/ 	.word	0x00000000


	//----- nvinfo : EIATTR_MIN_STACK_SIZE
	.align		4
.L_3:
        /*0018*/ 	.byte	0x04, 0x12
        /*001a*/ 	.short	(.L_5 - .L_4)
	.align		4
.L_4:
        /*001c*/ 	.word	index@(_Z12MatMulKernel6MatrixS_S_)
        /*0020*/ 	.word	0x00000000
.L_5:


//--------------------- .nv.compat                --------------------------
	.section	.nv.compat,"",@"SHT_CUDA_COMPAT_INFO"
	.align	4
        /*0000*/ 	.byte	0x02, 0x09, 0x00, 0x00, 0x02, 0x02, 0x01, 0x00, 0x02, 0x05, 0x05, 0x00, 0x03, 0x07, 0x01, 0x01
        /*0010*/ 	.byte	0x02, 0x03, 0x00, 0x00, 0x02, 0x06, 0x01, 0x00, 0x04, 0x0b, 0x08, 0x00, 0x09, 0x00, 0x00, 0x00
        /*0020*/ 	.byte	0x00, 0x00, 0x00, 0x00


//--------------------- .nv.info._Z12MatMulKernel6MatrixS_S_ --------------------------
	.section	.nv.info._Z12MatMulKernel6MatrixS_S_,"",@"SHT_CUDA_INFO"
	.sectionflags	@""
	.align	4


	//----- nvinfo : EIATTR_CUDA_API_VERSION
	.align		4
        /*0000*/ 	.byte	0x04, 0x37
        /*0002*/ 	.short	(.L_7 - .L_6)
.L_6:
        /*0004*/ 	.word	0x00000082


	//----- nvinfo : EIATTR_KPARAM_INFO
	.align		4
.L_7:
        /*0008*/ 	.byte	0x04, 0x17
        /*000a*/ 	.short	(.L_9 - .L_8)
.L_8:
        /*000c*/ 	.word	0x00000000
        /*0010*/ 	.short	0x0002
        /*0012*/ 	.short	0x0030
        /*0014*/ 	.byte	0x00, 0xf0, 0x61, 0x00


	//----- nvinfo : EIATTR_KPARAM_INFO
	.align		4
.L_9:
        /*0018*/ 	.byte	0x04, 0x17
        /*001a*/ 	.short	(.L_11 - .L_10)
.L_10:
        /*001c*/ 	.word	0x00000000
        /*0020*/ 	.short	0x0001
        /*0022*/ 	.short	0x0018
        /*0024*/ 	.byte	0x00, 0xf0, 0x61, 0x00


	//----- nvinfo : EIATTR_KPARAM_INFO
	.align		4
.L_11:
        /*0028*/ 	.byte	0x04, 0x17
        /*002a*/ 	.short	(.L_13 - .L_12)
.L_12:
        /*002c*/ 	.word	0x00000000
        /*0030*/ 	.short	0x0000
        /*0032*/ 	.short	0x0000
        /*0034*/ 	.byte	0x00, 0xf0, 0x61, 0x00


	//----- nvinfo : EIATTR_SPARSE_MMA_MASK
	.align		4
.L_13:
        /*0038*/ 	.byte	0x03, 0x50
        /*003a*/ 	.short	0x0000


	//----- nvinfo : EIATTR_MAXREG_COUNT
	.align		4
        /*003c*/ 	.byte	0x03, 0x1b
        /*003e*/ 	.short	0x00ff


	//----- nvinfo : EIATTR_NUM_BARRIERS
	.align		4
        /*0040*/ 	.byte	0x02, 0x4c
        /*0042*/ 	.byte	0x01
	.zero		1


	//----- nvinfo : EIATTR_MERCURY_ISA_VERSION
	.align		4
        /*0044*/ 	.byte	0x03, 0x5f
        /*0046*/ 	.short	0x0101


	//----- nvinfo : EIATTR_VRC_CTA_INIT_COUNT
	.align		4
        /*0048*/ 	.byte	0x02, 0x4a
	.zero		1
	.zero		1


	//----- nvinfo : EIATTR_EXIT_INSTR_OFFSETS
	.align		4
        /*004c*/ 	.byte	0x04, 0x1c
        /*004e*/ 	.short	(.L_15 - .L_14)


	//   ....[0]....
.L_14:
        /*0050*/ 	.word	0x000013f0


	//----- nvinfo : EIATTR_CBANK_PARAM_SIZE
	.align		4
.L_15:
        /*0054*/ 	.byte	0x03, 0x19
        /*0056*/ 	.short	0x0048


	//----- nvinfo : EIATTR_PARAM_CBANK
	.align		4
        /*0058*/ 	.byte	0x04, 0x0a
        /*005a*/ 	.short	(.L_17 - .L_16)
	.align		4
.L_16:
        /*005c*/ 	.word	index@(.nv.constant0._Z12MatMulKernel6MatrixS_S_)
        /*0060*/ 	.short	0x0380
        /*0062*/ 	.short	0x0048


	//----- nvinfo : EIATTR_SW_WAR
	.align		4
.L_17:
        /*0064*/ 	.byte	0x04, 0x36
        /*0066*/ 	.short	(.L_19 - .L_18)
.L_18:
        /*0068*/ 	.word	0x00000008
.L_19:


//--------------------- .nv.callgraph             --------------------------
	.section	.nv.callgraph,"",@"SHT_CUDA_CALLGRAPH"
	.align	4
	.sectionentsize	8
	.align		4
        /*0000*/ 	.word	0x00000000
	.align		4
        /*0004*/ 	.word	0xffffffff
	.align		4
        /*0008*/ 	.word	0x00000000
	.align		4
        /*000c*/ 	.word	0xfffffffe
	.align		4
        /*0010*/ 	.word	0x00000000
	.align		4
        /*0014*/ 	.word	0xfffffffd
	.align		4
        /*0018*/ 	.word	0x00000000
	.align		4
        /*001c*/ 	.word	0xfffffffc


//--------------------- .text._Z12MatMulKernel6MatrixS_S_ --------------------------
	.section	.text._Z12MatMulKernel6MatrixS_S_,"ax",@progbits
	.align	128
        .global         _Z12MatMulKernel6MatrixS_S_
        .type           _Z12MatMulKernel6MatrixS_S_,@function
        .size           _Z12MatMulKernel6MatrixS_S_,(.L_x_5 - _Z12MatMulKernel6MatrixS_S_)
        .other          _Z12MatMulKernel6MatrixS_S_,@"STO_CUDA_ENTRY STV_DEFAULT"
_Z12MatMulKernel6MatrixS_S_:
.text._Z12MatMulKernel6MatrixS_S_:
[----:B------:R-:W-:Y:S01]  /*0000*/  LDC R1, c[0x0][0x37c] ;  /* 0x0000df00ff017b82 */ /* 0x000fe20000000800 */
[----:B------:R-:W0:Y:S01]  /*0010*/  S2R R17, SR_CTAID.Y ;  /* 0x0000000000117919 */ /* 0x000e220000002600 */
[----:B------:R-:W1:Y:S06]  /*0020*/  LDCU UR6, c[0x0][0x380] ;  /* 0x00007000ff0677ac */ /* 0x000e6c0008000800 */
[----:B------:R-:W2:Y:S01]  /*0030*/  S2UR UR4, SR_CTAID.X ;  /* 0x00000000000479c3 */ /* 0x000ea20000002500 */
[----:B------:R-:W-:Y:S01]  /*0040*/  IMAD.MOV.U32 R21, RZ, RZ, RZ ;  /* 0x000000ffff157224 */ /* 0x000fe200078e00ff */
[----:B------:R-:W3:Y:S01]  /*0050*/  S2R R9, SR_TID.X ;  /* 0x0000000000097919 */ /* 0x000ee20000002100 */
[----:B------:R-:W4:Y:S01]  /*0060*/  LDCU.64 UR12, c[0x0][0x358] ;  /* 0x00006b00ff0c77ac */ /* 0x000f220008000a00 */
[----:B------:R-:W3:Y:S01]  /*0070*/  S2R R6, SR_TID.Y ;  /* 0x0000000000067919 */ /* 0x000ee20000002200 */
[----:B-1----:R-:W-:-:S02]  /*0080*/  UISETP.GE.AND UP0, UPT, UR6, 0x8, UPT ;  /* 0x000000080600788c */ /* 0x002fc4000bf06270 */
[----:B------:R-:W-:-:S04]  /*0090*/  USHF.R.S32.HI UR5, URZ, 0x1f, UR6 ;  /* 0x0000001fff057899 */ /* 0x000fc80008011406 */
[----:B------:R-:W-:Y:S02]  /*00a0*/  ULEA.HI UR5, UR5, UR6, URZ, 0x3 ;  /* 0x0000000605057291 */ /* 0x000fe4000f8f18ff */
[----:B--2---:R-:W-:Y:S01]  /*00b0*/  USHF.L.U32 UR4, UR4, 0x3, URZ ;  /* 0x0000000304047899 */ /* 0x004fe200080006ff */
[----:B0-----:R-:W-:Y:S01]  /*00c0*/  IMAD.SHL.U32 R17, R17, 0x8, RZ ;  /* 0x0000000811117824 */ /* 0x001fe200078e00ff */
[----:B----4-:R-:W-:Y:S10]  /*00d0*/  BRA.U !UP0, `(.L_x_0) ;  /* 0x0000001108947547 */ /* 0x010ff4000b800000 */
[----:B------:R-:W0:Y:S01]  /*00e0*/  S2UR UR8, SR_CgaCtaId ;  /* 0x00000000000879c3 */ /* 0x000e220000008800 */
[----:B------:R-:W3:Y:S01]  /*00f0*/  LDCU UR11, c[0x0][0x388] ;  /* 0x00007100ff0b77ac */ /* 0x000ee20008000800 */
[----:B------:R-:W-:Y:S01]  /*0100*/  CS2R R20, SRZ ;  /* 0x0000000000147805 */ /* 0x000fe2000001ff00 */
[----:B------:R-:W-:Y:S01]  /*0110*/  USHF.R.S32.HI UR5, URZ, 0x3, UR5 ;  /* 0x00000003ff057899 */ /* 0x000fe20008011405 */
[----:B------:R-:W-:-:S04]  /*0120*/  UMOV UR7, 0x400 ;  /* 0x0000040000077882 */ /* 0x000fc80000000000 */
[----:B------:R-:W1:Y:S01]  /*0130*/  LDC R18, c[0x0][0x3a0] ;  /* 0x0000e800ff127b82 */ /* 0x000e620000000800 */
[----:B------:R-:W-:-:S04]  /*0140*/  UIADD3 UR10, UPT, UPT, UR5, -0x1, URZ ;  /* 0xffffffff050a7890 */ /* 0x000fc8000fffe0ff */
[----:B------:R-:W-:Y:S01]  /*0150*/  UISETP.GE.U32.AND UP0, UPT, UR10, 0x3, UPT ;  /* 0x000000030a00788c */ /* 0x000fe2000bf06070 */
[----:B---3--:R-:W-:Y:S01]  /*0160*/  IMAD R16, R9, UR11, R6 ;  /* 0x0000000b09107c24 */ /* 0x008fe2000f8e0206 */
[----:B------:R-:W-:Y:S02]  /*0170*/  UIMAD UR6, UR4, UR11, URZ ;  /* 0x0000000b040672a4 */ /* 0x000fe4000f8e02ff */
[----:B0-----:R-:W-:Y:S02]  /*0180*/  ULEA UR9, UR8, UR7, 0x18 ;  /* 0x0000000708097291 */ /* 0x001fe4000f8ec0ff */
[----:B------:R-:W-:Y:S01]  /*0190*/  SHF.R.S32.HI R2, RZ, 0x1f, R16 ;  /* 0x0000001fff027819 */ /* 0x000fe20000011410 */
[----:B------:R-:W-:-:S04]  /*01a0*/  UIADD3 UR7, UPT, UPT, UR7, 0x100, URZ ;  /* 0x0000010007077890 */ /* 0x000fc8000fffe0ff */
[----:B------:R-:W-:Y:S01]  /*01b0*/  ULEA UR7, UR8, UR7, 0x18 ;  /* 0x0000000708077291 */ /* 0x000fe2000f8ec0ff */
[C---:B------:R-:W-:Y:S01]  /*01c0*/  LEA R7, R9.reuse, UR9, 0x5 ;  /* 0x0000000909077c11 */ /* 0x040fe2000f8e28ff */
[----:B-1----:R-:W-:Y:S01]  /*01d0*/  IMAD R5, R9, R18, R6 ;  /* 0x0000001209057224 */ /* 0x002fe200078e0206 */
[----:B------:R-:W-:-:S03]  /*01e0*/  SHF.L.U32 R26, R18, 0x3, RZ ;  /* 0x00000003121a7819 */ /* 0x000fc600000006ff */
[C---:B------:R-:W-:Y:S01]  /*01f0*/  LEA R0, R6.reuse, UR7, 0x2 ;  /* 0x0000000706007c11 */ /* 0x040fe2000f8e10ff */
[----:B------:R-:W-:Y:S01]  /*0200*/  IMAD R6, R6, 0x4, R7 ;  /* 0x0000000406067824 */ /* 0x000fe200078e0207 */
[----:B------:R-:W-:Y:S02]  /*0210*/  SHF.R.S32.HI R3, RZ, 0x1f, R5 ;  /* 0x0000001fff037819 */ /* 0x000fe40000011405 */
[----:B------:R-:W-:Y:S01]  /*0220*/  LEA R4, R9, R0, 0x5 ;  /* 0x0000000009047211 */ /* 0x000fe200078e28ff */
[----:B------:R-:W-:Y:S06]  /*0230*/  BRA.U !UP0, `(.L_x_1) ;  /* 0x0000000908607547 */ /* 0x000fec000b800000 */
[----:B------:R-:W-:Y:S01]  /*0240*/  UIADD3 UR6, UPT, UPT, UR6, 0x10, URZ ;  /* 0x0000001006067890 */ /* 0x000fe2000fffe0ff */
[----:B------:R-:W-:Y:S01]  /*0250*/  IMAD.IADD R26, R17, 0x1, R26 ;  /* 0x00000001111a7824 */ /* 0x000fe200078e021a */
[----:B------:R-:W-:Y:S01]  /*0260*/  ULOP3.LUT UR7, UR5, 0xffffffc, URZ, 0xc0, !UPT ;  /* 0x0ffffffc05077892 */ /* 0x000fe2000f8ec0ff */
[CC--:B------:R-:W-:Y:S01]  /*0270*/  LEA R24, R18.reuse, R17.reuse, 0x4 ;  /* 0x0000001112187211 */ /* 0x0c0fe200078e20ff */
[----:B------:R-:W-:Y:S01]  /*0280*/  IMAD R22, R18, 0x18, R17 ;  /* 0x0000001812167824 */ /* 0x000fe200078e0211 */
[----:B------:R-:W-:Y:S01]  /*0290*/  MOV R20, R17 ;  /* 0x0000001100147202 */ /* 0x000fe20000000f00 */
[----:B------:R-:W-:Y:S01]  /*02a0*/  IMAD.MOV.U32 R21, RZ, RZ, RZ ;  /* 0x000000ffff157224 */ /* 0x000fe200078e00ff */
[----:B------:R-:W0:Y:S01]  /*02b0*/  LDCU.64 UR10, c[0x0][0x3a8] ;  /* 0x00007500ff0a77ac */ /* 0x000e220008000a00 */
[----:B------:R-:W-:Y:S01]  /*02c0*/  IMAD.U32 R19, RZ, RZ, UR6 ;  /* 0x00000006ff137e24 */ /* 0x000fe2000f8e00ff */
[----:B------:R-:W1:Y:S01]  /*02d0*/  LDCU.64 UR8, c[0x0][0x390] ;  /* 0x00007200ff0877ac */ /* 0x000e620008000a00 */
[----:B------:R-:W-:-:S12]  /*02e0*/  UIADD3 UR7, UPT, UPT, -UR7, URZ, URZ ;  /* 0x000000ff07077290 */ /* 0x000fd8000fffe1ff */
.L_x_2:
[----:B------:R-:W-:Y:S02]  /*02f0*/  IADD3 R9, PT, PT, R19, -0x10, RZ ;  /* 0xfffffff013097810 */ /* 0x000fe40007ffe0ff */
[----:B------:R-:W-:Y:S02]  /*0300*/  IADD3 R11, P0, PT, R5, R20, RZ ;  /* 0x00000014050b7210 */ /* 0x000fe40007f1e0ff */
[----:B------:R-:W-:Y:S02]  /*0310*/  IADD3 R13, P1, PT, R16, R9, RZ ;  /* 0x00000009100d7210 */ /* 0x000fe40007f3e0ff */
[----:B------:R-:W-:Y:S02]  /*0320*/  LEA.HI.X.SX32 R12, R20, R3, 0x1, P0 ;  /* 0x00000003140c7211 */ /* 0x000fe400000f0eff */
[----:B0-----:R-:W-:Y:S02]  /*0330*/  LEA R8, P0, R11, UR10, 0x2 ;  /* 0x0000000a0b087c11 */ /* 0x001fe4000f8010ff */
[----:B------:R-:W-:-:S02]  /*0340*/  LEA.HI.X.SX32 R14, R9, R2, 0x1, P1 ;  /* 0x00000002090e7211 */ /* 0x000fc400008f0eff */
[----:B-1----:R-:W-:Y:S02]  /*0350*/  LEA R10, P1, R13, UR8, 0x2 ;  /* 0x000000080d0a7c11 */ /* 0x002fe4000f8210ff */
[----:B------:R-:W-:Y:S02]  /*0360*/  LEA.HI.X R9, R11, UR11, R12, 0x2, P0 ;  /* 0x0000000b0b097c11 */ /* 0x000fe400080f140c */
[----:B------:R-:W-:-:S03]  /*0370*/  LEA.HI.X R11, R13, UR9, R14, 0x2, P1 ;  /* 0x000000090d0b7c11 */ /* 0x000fc600088f140e */
[----:B------:R-:W2:Y:S04]  /*0380*/  LDG.E R25, desc[UR12][R8.64] ;  /* 0x0000000c08197981 */ /* 0x000ea8000c1e1900 */
[----:B------:R-:W3:Y:S04]  /*0390*/  LDG.E R11, desc[UR12][R10.64] ;  /* 0x0000000c0a0b7981 */ /* 0x000ee8000c1e1900 */
[----:B---3--:R-:W-:Y:S04]  /*03a0*/  STS [R6], R11 ;  /* 0x0000000b06007388 */ /* 0x008fe80000000800 */
[----:B--2---:R-:W-:Y:S01]  /*03b0*/  STS [R4], R25 ;  /* 0x0000001904007388 */ /* 0x004fe20000000800 */
[----:B------:R-:W-:Y:S06]  /*03c0*/  BAR.SYNC.DEFER_BLOCKING 0x0 ;  /* 0x0000000000007b1d */ /* 0x000fec0000010000 */
[----:B------:R-:W-:Y:S04]  /*03d0*/  LDS R27, [R0] ;  /* 0x00000000001b7984 */ /* 0x000fe80000000800 */
[----:B------:R-:W0:Y:S04]  /*03e0*/  LDS.128 R12, [R7] ;  /* 0x00000000070c7984 */ /* 0x000e280000000c00 */
[----:B------:R-:W1:Y:S04]  /*03f0*/  LDS R29, [R0+0x20] ;  /* 0x00002000001d7984 */ /* 0x000e680000000800 */
[----:B------:R-:W2:Y:S04]  /*0400*/  LDS R23, [R0+0x40] ;  /* 0x0000400000177984 */ /* 0x000ea80000000800 */
[----:B------:R-:W-:Y:S01]  /*0410*/  LDS.128 R8, [R7+0x10] ;  /* 0x0000100007087984 */ /* 0x000fe20000000c00 */
[----:B0-----:R-:W-:-:S03]  /*0420*/  FFMA R28, R12, R27, R21 ;  /* 0x0000001b0c1c7223 */ /* 0x001fc60000000015 */
[----:B------:R-:W0:Y:S01]  /*0430*/  LDS R12, [R0+0x60] ;  /* 0x00006000000c7984 */ /* 0x000e220000000800 */
[----:B-1----:R-:W-:-:S03]  /*0440*/  FFMA R28, R29, R13, R28 ;  /* 0x0000000d1d1c7223 */ /* 0x002fc6000000001c */
[----:B------:R-:W1:Y:S01]  /*0450*/  LDS R13, [R0+0x80] ;  /* 0x00008000000d7984 */ /* 0x000e620000000800 */
[----:B------:R-:W-:Y:S02]  /*0460*/  VIADD R21, R19, 0xfffffff8 ;  /* 0xfffffff813157836 */ /* 0x000fe40000000000 */
[----:B--2---:R-:W-:-:S03]  /*0470*/  FFMA R23, R23, R14, R28 ;  /* 0x0000000e17177223 */ /* 0x004fc6000000001c */
[----:B------:R-:W-:-:S04]  /*0480*/  IADD3 R14, P0, PT, R16, R21, RZ ;  /* 0x00000015100e7210 */ /* 0x000fc80007f1e0ff */
[----:B------:R-:W-:Y:S02]  /*0490*/  LEA.HI.X.SX32 R21, R21, R2, 0x1, P0 ;  /* 0x0000000215157211 */ /* 0x000fe400000f0eff */
[----:B------:R-:W-:-:S04]  /*04a0*/  LEA R28, P0, R14, UR8, 0x2 ;  /* 0x000000080e1c7c11 */ /* 0x000fc8000f8010ff */
[----:B------:R-:W-:Y:S02]  /*04b0*/  LEA.HI.X R29, R14, UR9, R21, 0x2, P0 ;  /* 0x000000090e1d7c11 */ /* 0x000fe400080f1415 */
[----:B------:R-:W-:Y:S01]  /*04c0*/  LDS R21, [R0+0xc0] ;  /* 0x0000c00000157984 */ /* 0x000fe20000000800 */
[----:B------:R-:W-:Y:S01]  /*04d0*/  IADD3 R14, P0, PT, R5, R26, RZ ;  /* 0x0000001a050e7210 */ /* 0x000fe20007f1e0ff */
[----:B0-----:R-:W-:Y:S02]  /*04e0*/  FFMA R23, R12, R15, R23 ;  /* 0x0000000f0c177223 */ /* 0x001fe40000000017 */
[----:B------:R-:W0:Y:S02]  /*04f0*/  LDS R15, [R0+0xa0] ;  /* 0x0000a000000f7984 */ /* 0x000e240000000800 */
[----:B-1----:R-:W-:Y:S02]  /*0500*/  FFMA R23, R8, R13, R23 ;  /* 0x0000000d08177223 */ /* 0x002fe40000000017 */
[----:B------:R-:W1:Y:S01]  /*0510*/  LDS R8, [R0+0xe0] ;  /* 0x0000e00000087984 */ /* 0x000e620000000800 */
[----:B------:R-:W-:Y:S01]  /*0520*/  BAR.SYNC.DEFER_BLOCKING 0x0 ;  /* 0x0000000000007b1d */ /* 0x000fe20000010000 */
[----:B------:R-:W-:-:S02]  /*0530*/  LEA.HI.X.SX32 R13, R26, R3, 0x1, P0 ;  /* 0x000000031a0d7211 */ /* 0x000fc400000f0eff */
[----:B------:R-:W-:-:S04]  /*0540*/  LEA R12, P0, R14, UR10, 0x2 ;  /* 0x0000000a0e0c7c11 */ /* 0x000fc8000f8010ff */
[----:B------:R-:W-:Y:S01]  /*0550*/  LEA.HI.X R13, R14, UR11, R13, 0x2, P0 ;  /* 0x0000000b0e0d7c11 */ /* 0x000fe200080f140d */
[----:B------:R-:W2:Y:S04]  /*0560*/  LDG.E R29, desc[UR12][R28.64] ;  /* 0x0000000c1c1d7981 */ /* 0x000ea8000c1e1900 */
[----:B------:R-:W3:Y:S01]  /*0570*/  LDG.E R25, desc[UR12][R12.64] ;  /* 0x0000000c0c197981 */ /* 0x000ee2000c1e1900 */
[----:B0-----:R-:W-:-:S04]  /*0580*/  FFMA R9, R15, R9, R23 ;  /* 0x000000090f097223 */ /* 0x001fc80000000017 */
[----:B------:R-:W-:-:S04]  /*0590*/  FFMA R9, R21, R10, R9 ;  /* 0x0000000a15097223 */ /* 0x000fc80000000009 */
[----:B-1----:R-:W-:Y:S01]  /*05a0*/  FFMA R9, R8, R11, R9 ;  /* 0x0000000b08097223 */ /* 0x002fe20000000009 */
[----:B--2---:R-:W-:Y:S04]  /*05b0*/  STS [R6], R29 ;  /* 0x0000001d06007388 */ /* 0x004fe80000000800 */
[----:B---3--:R-:W-:Y:S01]  /*05c0*/  STS [R4], R25 ;  /* 0x0000001904007388 */ /* 0x008fe20000000800 */
[----:B------:R-:W-:Y:S06]  /*05d0*/  BAR.SYNC.DEFER_BLOCKING 0x0 ;  /* 0x0000000000007b1d */ /* 0x000fec0000010000 */
[----:B------:R-:W-:Y:S04]  /*05e0*/  LDS R23, [R0] ;  /* 0x0000000000177984 */ /* 0x000fe80000000800 */
[----:B------:R-:W0:Y:S04]  /*05f0*/  LDS.128 R12, [R7] ;  /* 0x00000000070c7984 */ /* 0x000e280000000c00 */
[----:B------:R-:W1:Y:S04]  /*0600*/  LDS R28, [R0+0x20] ;  /* 0x00002000001c7984 */ /* 0x000e680000000800 */
[----:B------:R-:W2:Y:S04]  /*0610*/  LDS R21, [R0+0x40] ;  /* 0x0000400000157984 */ /* 0x000ea80000000800 */
[----:B------:R-:W-:Y:S01]  /*0620*/  LDS R25, [R0+0xa0] ;  /* 0x0000a00000197984 */ /* 0x000fe20000000800 */
[----:B0-----:R-:W-:-:S03]  /*0630*/  FFMA R9, R12, R23, R9 ;  /* 0x000000170c097223 */ /* 0x001fc60000000009 */
[----:B------:R-:W0:Y:S01]  /*0640*/  LDS R12, [R0+0x60] ;  /* 0x00006000000c7984 */ /* 0x000e220000000800 */
[----:B-1----:R-:W-:-:S03]  /*0650*/  FFMA R28, R28, R13, R9 ;  /* 0x0000000d1c1c7223 */ /* 0x002fc60000000009 */
[----:B------:R-:W-:Y:S04]  /*0660*/  LDS R13, [R0+0x80] ;  /* 0x00008000000d7984 */ /* 0x000fe80000000800 */
[----:B------:R-:W1:Y:S01]  /*0670*/  LDS.128 R8, [R7+0x10] ;  /* 0x0000100007087984 */ /* 0x000e620000000c00 */
[----:B--2---:R-:W-:Y:S01]  /*0680*/  FFMA R21, R21, R14, R28 ;  /* 0x0000000e15157223 */ /* 0x004fe2000000001c */
[----:B------:R-:W-:-:S04]  /*0690*/  IADD3 R14, P0, PT, R16, R19, RZ ;  /* 0x00000013100e7210 */ /* 0x000fc80007f1e0ff */
[----:B------:R-:W-:Y:S02]  /*06a0*/  LEA.HI.X.SX32 R23, R19, R2, 0x1, P0 ;  /* 0x0000000213177211 */ /* 0x000fe400000f0eff */
[----:B------:R-:W-:-:S04]  /*06b0*/  LEA R28, P0, R14, UR8, 0x2 ;  /* 0x000000080e1c7c11 */ /* 0x000fc8000f8010ff */
[----:B------:R-:W-:Y:S02]  /*06c0*/  LEA.HI.X R29, R14, UR9, R23, 0x2, P0 ;  /* 0x000000090e1d7c11 */ /* 0x000fe400080f1417 */
        /* <DEDUP_REMOVED lines=11> */
[----:B------:R-:W-:-:S04]  /*0780*/  FFMA R9, R25, R9, R15 ;  /* 0x0000000919097223 */ /* 0x000fc8000000000f */
[----:B0-----:R-:W-:-:S04]  /*0790*/  FFMA R9, R21, R10, R9 ;  /* 0x0000000a15097223 */ /* 0x001fc80000000009 */
        /* <DEDUP_REMOVED lines=15> */
[----:B------:R-:W-:-:S04]  /*0890*/  IADD3 R21, PT, PT, R19, 0x8, RZ ;  /* 0x0000000813157810 */ /* 0x000fc80007ffe0ff */
[----:B------:R-:W-:-:S04]  /*08a0*/  IADD3 R14, P0, PT, R16, R21, RZ ;  /* 0x00000015100e7210 */ /* 0x000fc80007f1e0ff */
[----:B------:R-:W-:Y:S02]  /*08b0*/  LEA.HI.X.SX32 R21, R21, R2, 0x1, P0 ;  /* 0x0000000215157211 */ /* 0x000fe400000f0eff */
[----:B------:R-:W-:-:S04]  /*08c0*/  LEA R28, P0, R14, UR8, 0x2 ;  /* 0x000000080e1c7c11 */ /* 0x000fc8000f8010ff */
[----:B------:R-:W-:Y:S02]  /*08d0*/  LEA.HI.X R29, R14, UR9, R21, 0x2, P0 ;  /* 0x000000090e1d7c11 */ /* 0x000fe400080f1415 */
[----:B------:R-:W2:Y:S01]  /*08e0*/  LDS R21, [R0+0xc0] ;  /* 0x0000c00000157984 */ /* 0x000ea20000000800 */
[----:B0-----:R-:W-:-:S04]  /*08f0*/  FFMA R15, R12, R15, R23 ;  /* 0x0000000f0c0f7223 */ /* 0x001fc80000000017 */
[----:B-1----:R-:W-:Y:S02]  /*0900*/  FFMA R15, R8, R13, R15 ;  /* 0x0000000d080f7223 */ /* 0x002fe4000000000f */
[----:B------:R-:W0:Y:S01]  /*0910*/  LDS R8, [R0+0xe0] ;  /* 0x0000e00000087984 */ /* 0x000e220000000800 */
[----:B------:R-:W-:Y:S01]  /*0920*/  BAR.SYNC.DEFER_BLOCKING 0x0 ;  /* 0x0000000000007b1d */ /* 0x000fe20000010000 */
[----:B------:R-:W-:-:S04]  /*0930*/  IADD3 R14, P0, PT, R5, R22, RZ ;  /* 0x00000016050e7210 */ /* 0x000fc80007f1e0ff */
[----:B------:R-:W-:Y:S02]  /*0940*/  LEA.HI.X.SX32 R13, R22, R3, 0x1, P0 ;  /* 0x00000003160d7211 */ /* 0x000fe400000f0eff */
[----:B------:R-:W-:-:S04]  /*0950*/  LEA R12, P0, R14, UR10, 0x2 ;  /* 0x0000000a0e0c7c11 */ /* 0x000fc8000f8010ff */
[----:B------:R-:W-:Y:S01]  /*0960*/  LEA.HI.X R13, R14, UR11, R13, 0x2, P0 ;  /* 0x0000000b0e0d7c11 */ /* 0x000fe200080f140d */
[----:B------:R-:W3:Y:S04]  /*0970*/  LDG.E R29, desc[UR12][R28.64] ;  /* 0x0000000c1c1d7981 */ /* 0x000ee8000c1e1900 */
[----:B------:R-:W4:Y:S01]  /*0980*/  LDG.E R27, desc[UR12][R12.64] ;  /* 0x0000000c0c1b7981 */ /* 0x000f22000c1e1900 */
[----:B------:R-:W-:-:S04]  /*0990*/  FFMA R9, R25, R9, R15 ;  /* 0x0000000919097223 */ /* 0x000fc8000000000f */
[----:B--2---:R-:W-:-:S04]  /*09a0*/  FFMA R9, R21, R10, R9 ;  /* 0x0000000a15097223 */ /* 0x004fc80000000009 */
[----:B0-----:R-:W-:Y:S01]  /*09b0*/  FFMA R9, R8, R11, R9 ;  /* 0x0000000b08097223 */ /* 0x001fe20000000009 */
[----:B------:R-:W-:-:S04]  /*09c0*/  UIADD3 UR7, UPT, UPT, UR7, 0x4, URZ ;  /* 0x0000000407077890 */ /* 0x000fc8000fffe0ff */
[----:B------:R-:W-:Y:S01]  /*09d0*/  UISETP.NE.AND UP0, UPT, UR7, URZ, UPT ;  /* 0x000000ff0700728c */ /* 0x000fe2000bf05270 */
[C---:B------:R-:W-:Y:S01]  /*09e0*/  IMAD R20, R18.reuse, 0x20, R20 ;  /* 0x0000002012147824 */ /* 0x040fe200078e0214 */
[C---:B------:R-:W-:Y:S01]  /*09f0*/  LEA R26, R18.reuse, R26, 0x5 ;  /* 0x0000001a121a7211 */ /* 0x040fe200078e28ff */
[C---:B------:R-:W-:Y:S01]  /*0a00*/  IMAD R24, R18.reuse, 0x20, R24 ;  /* 0x0000002012187824 */ /* 0x040fe200078e0218 */
[----:B------:R-:W-:Y:S01]  /*0a10*/  IADD3 R19, PT, PT, R19, 0x20, RZ ;  /* 0x0000002013137810 */ /* 0x000fe20007ffe0ff */
[----:B------:R-:W-:Y:S01]  /*0a20*/  IMAD R22, R18, 0x20, R22 ;  /* 0x0000002012167824 */ /* 0x000fe200078e0216 */
[----:B---3--:R-:W-:Y:S04]  /*0a30*/  STS [R6], R29 ;  /* 0x0000001d06007388 */ /* 0x008fe80000000800 */
[----:B----4-:R-:W-:Y:S01]  /*0a40*/  STS [R4], R27 ;  /* 0x0000001b04007388 */ /* 0x010fe20000000800 */
[----:B------:R-:W-:Y:S06]  /*0a50*/  BAR.SYNC.DEFER_BLOCKING 0x0 ;  /* 0x0000000000007b1d */ /* 0x000fec0000010000 */
[----:B------:R-:W-:Y:S04]  /*0a60*/  LDS R23, [R0] ;  /* 0x0000000000177984 */ /* 0x000fe80000000800 */
[----:B------:R-:W0:Y:S04]  /*0a70*/  LDS.128 R12, [R7] ;  /* 0x00000000070c7984 */ /* 0x000e280000000c00 */
[----:B------:R-:W1:Y:S04]  /*0a80*/  LDS R28, [R0+0x20] ;  /* 0x00002000001c7984 */ /* 0x000e680000000800 */
[----:B------:R-:W2:Y:S01]  /*0a90*/  LDS R21, [R0+0x40] ;  /* 0x0000400000157984 */ /* 0x000ea20000000800 */
[----:B0-----:R-:W-:-:S03]  /*0aa0*/  FFMA R9, R12, R23, R9 ;  /* 0x000000170c097223 */ /* 0x001fc60000000009 */
[----:B------:R-:W0:Y:S01]  /*0ab0*/  LDS R12, [R0+0x60] ;  /* 0x00006000000c7984 */ /* 0x000e220000000800 */
[----:B-1----:R-:W-:-:S03]  /*0ac0*/  FFMA R28, R28, R13, R9 ;  /* 0x0000000d1c1c7223 */ /* 0x002fc60000000009 */
[----:B------:R-:W-:Y:S04]  /*0ad0*/  LDS R13, [R0+0x80] ;  /* 0x00008000000d7984 */ /* 0x000fe80000000800 */
[----:B------:R-:W1:Y:S01]  /*0ae0*/  LDS.128 R8, [R7+0x10] ;  /* 0x0000100007087984 */ /* 0x000e620000000c00 */
[----:B--2---:R-:W-:-:S03]  /*0af0*/  FFMA R21, R21, R14, R28 ;  /* 0x0000000e15157223 */ /* 0x004fc6000000001c */
[----:B------:R-:W2:Y:S04]  /*0b00*/  LDS R23, [R0+0xa0] ;  /* 0x0000a00000177984 */ /* 0x000ea80000000800 */
[----:B------:R-:W3:Y:S04]  /*0b10*/  LDS R28, [R0+0xc0] ;  /* 0x0000c000001c7984 */ /* 0x000ee80000000800 */
[----:B------:R-:W4:Y:S01]  /*0b20*/  LDS R14, [R0+0xe0] ;  /* 0x0000e000000e7984 */ /* 0x000f220000000800 */
[----:B0-----:R-:W-:-:S04]  /*0b30*/  FFMA R15, R12, R15, R21 ;  /* 0x0000000f0c0f7223 */ /* 0x001fc80000000015 */
[----:B-1----:R-:W-:-:S04]  /*0b40*/  FFMA R8, R8, R13, R15 ;  /* 0x0000000d08087223 */ /* 0x002fc8000000000f */
[----:B--2---:R-:W-:-:S04]  /*0b50*/  FFMA R9, R23, R9, R8 ;  /* 0x0000000917097223 */ /* 0x004fc80000000008 */
[----:B---3--:R-:W-:-:S04]  /*0b60*/  FFMA R9, R28, R10, R9 ;  /* 0x0000000a1c097223 */ /* 0x008fc80000000009 */
[----:B----4-:R-:W-:Y:S01]  /*0b70*/  FFMA R21, R14, R11, R9 ;  /* 0x0000000b0e157223 */ /* 0x010fe20000000009 */
[----:B------:R-:W-:Y:S06]  /*0b80*/  BAR.SYNC.DEFER_BLOCKING 0x0 ;  /* 0x0000000000007b1d */ /* 0x000fec0000010000 */
[----:B------:R-:W-:Y:S05]  /*0b90*/  BRA.U UP0, `(.L_x_2) ;  /* 0xfffffff500d47547 */ /* 0x000fea000b83ffff */
[----:B------:R-:W-:-:S06]  /*0ba0*/  ULOP3.LUT UR6, UR5, 0xffffffc, URZ, 0xc0, !UPT ;  /* 0x0ffffffc05067892 */ /* 0x000fcc000f8ec0ff */
[----:B------:R-:W-:-:S07]  /*0bb0*/  MOV R20, UR6 ;  /* 0x0000000600147c02 */ /* 0x000fce0008000f00 */
.L_x_1:
[----:B------:R-:W-:-:S04]  /*0bc0*/  ULOP3.LUT UR7, UR5, 0x3, URZ, 0xc0, !UPT ;  /* 0x0000000305077892 */ /* 0x000fc8000f8ec0ff */
[----:B------:R-:W-:-:S09]  /*0bd0*/  UISETP.NE.AND UP0, UPT, UR7, URZ, UPT ;  /* 0x000000ff0700728c */ /* 0x000fd2000bf05270 */
[----:B------:R-:W-:Y:S05]  /*0be0*/  BRA.U !UP0, `(.L_x_0) ;  /* 0x0000000508d07547 */ /* 0x000fea000b800000 */
[----:B------:R-:W0:Y:S01]  /*0bf0*/  LDC R19, c[0x0][0x388] ;  /* 0x0000e200ff137b82 */ /* 0x000e220000000800 */
[----:B------:R-:W1:Y:S01]  /*0c00*/  LDCU UR6, c[0x0][0x3a0] ;  /* 0x00007400ff0677ac */ /* 0x000e620008000800 */
[----:B------:R-:W-:Y:S02]  /*0c10*/  UISETP.NE.AND UP0, UPT, UR7, 0x1, UPT ;  /* 0x000000010700788c */ /* 0x000fe4000bf05270 */
[----:B------:R-:W-:-:S04]  /*0c20*/  ULOP3.LUT UR5, UR5, 0x1, URZ, 0xc0, !UPT ;  /* 0x0000000105057892 */ /* 0x000fc8000f8ec0ff */
[----:B------:R-:W-:Y:S02]  /*0c30*/  UISETP.NE.U32.AND UP1, UPT, UR5, 0x1, UPT ;  /* 0x000000010500788c */ /* 0x000fe4000bf25070 */
[----:B-1----:R-:W-:Y:S01]  /*0c40*/  USHF.L.U32 UR6, UR6, 0x3, URZ ;  /* 0x0000000306067899 */ /* 0x002fe200080006ff */
[----:B0-----:R-:W-:Y:S01]  /*0c50*/  IMAD R19, R19, UR4, RZ ;  /* 0x0000000413137c24 */ /* 0x001fe2000f8e02ff */
[----:B------:R-:W-:Y:S10]  /*0c60*/  BRA.U !UP0, `(.L_x_3) ;  /* 0x00000005081c7547 */ /* 0x000ff4000b800000 */
[----:B------:R-:W0:Y:S01]  /*0c70*/  LDCU.64 UR8, c[0x0][0x390] ;  /* 0x00007200ff0877ac */ /* 0x000e220008000a00 */
[C---:B------:R-:W-:Y:S02]  /*0c80*/  IMAD R23, R20.reuse, 0x8, R19 ;  /* 0x0000000814177824 */ /* 0x040fe400078e0213 */
[----:B------:R-:W-:Y:S01]  /*0c90*/  IMAD R18, R20, UR6, R17 ;  /* 0x0000000614127c24 */ /* 0x000fe2000f8e0211 */
[----:B------:R-:W1:Y:S02]  /*0ca0*/  LDCU.64 UR10, c[0x0][0x3a8] ;  /* 0x00007500ff0a77ac */ /* 0x000e640008000a00 */
[----:B------:R-:W-:Y:S02]  /*0cb0*/  IADD3 R9, P1, PT, R16, R23, RZ ;  /* 0x0000001710097210 */ /* 0x000fe40007f3e0ff */
[----:B------:R-:W-:Y:S02]  /*0cc0*/  IADD3 R11, P0, PT, R5, R18, RZ ;  /* 0x00000012050b7210 */ /* 0x000fe40007f1e0ff */
[----:B------:R-:W-:-:S02]  /*0cd0*/  LEA.HI.X.SX32 R14, R23, R2, 0x1, P1 ;  /* 0x00000002170e7211 */ /* 0x000fc400008f0eff */
[----:B------:R-:W-:Y:S02]  /*0ce0*/  LEA.HI.X.SX32 R12, R18, R3, 0x1, P0 ;  /* 0x00000003120c7211 */ /* 0x000fe400000f0eff */
[----:B0-----:R-:W-:Y:S02]  /*0cf0*/  LEA R8, P1, R9, UR8, 0x2 ;  /* 0x0000000809087c11 */ /* 0x001fe4000f8210ff */
[----:B-1----:R-:W-:Y:S02]  /*0d00*/  LEA R10, P0, R11, UR10, 0x2 ;  /* 0x0000000a0b0a7c11 */ /* 0x002fe4000f8010ff */
[----:B------:R-:W-:Y:S02]  /*0d10*/  LEA.HI.X R9, R9, UR9, R14, 0x2, P1 ;  /* 0x0000000909097c11 */ /* 0x000fe400088f140e */
[----:B------:R-:W-:-:S04]  /*0d20*/  LEA.HI.X R11, R11, UR11, R12, 0x2, P0 ;  /* 0x0000000b0b0b7c11 */ /* 0x000fc800080f140c */
[----:B------:R0:W2:Y:S04]  /*0d30*/  LDG.E R9, desc[UR12][R8.64] ;  /* 0x0000000c08097981 */ /* 0x0000a8000c1e1900 */
[----:B------:R-:W3:Y:S01]  /*0d40*/  LDG.E R11, desc[UR12][R10.64] ;  /* 0x0000000c0a0b7981 */ /* 0x000ee2000c1e1900 */
[----:B------:R-:W-:-:S04]  /*0d50*/  IADD3 R23, PT, PT, R23, 0x8, RZ ;  /* 0x0000000817177810 */ /* 0x000fc80007ffe0ff */
[----:B------:R-:W-:-:S04]  /*0d60*/  IADD3 R27, P0, PT, R16, R23, RZ ;  /* 0x00000017101b7210 */ /* 0x000fc80007f1e0ff */
[----:B0-----:R-:W-:Y:S02]  /*0d70*/  LEA.HI.X.SX32 R8, R23, R2, 0x1, P0 ;  /* 0x0000000217087211 */ /* 0x001fe400000f0eff */
[----:B------:R-:W-:-:S04]  /*0d80*/  LEA R22, P0, R27, UR8, 0x2 ;  /* 0x000000081b167c11 */ /* 0x000fc8000f8010ff */
[----:B------:R-:W-:Y:S01]  /*0d90*/  LEA.HI.X R23, R27, UR9, R8, 0x2, P0 ;  /* 0x000000091b177c11 */ /* 0x000fe200080f1408 */
[----:B--2---:R-:W-:Y:S04]  /*0da0*/  STS [R6], R9 ;  /* 0x0000000906007388 */ /* 0x004fe80000000800 */
[----:B---3--:R-:W-:Y:S01]  /*0db0*/  STS [R4], R11 ;  /* 0x0000000b04007388 */ /* 0x008fe20000000800 */
[----:B------:R-:W-:Y:S06]  /*0dc0*/  BAR.SYNC.DEFER_BLOCKING 0x0 ;  /* 0x0000000000007b1d */ /* 0x000fec0000010000 */
[----:B------:R-:W-:Y:S04]  /*0dd0*/  LDS R24, [R0] ;  /* 0x0000000000187984 */ /* 0x000fe80000000800 */
[----:B------:R-:W0:Y:S04]  /*0de0*/  LDS.128 R12, [R7] ;  /* 0x00000000070c7984 */ /* 0x000e280000000c00 */
[----:B------:R-:W1:Y:S04]  /*0df0*/  LDS R25, [R0+0x20] ;  /* 0x0000200000197984 */ /* 0x000e680000000800 */
[----:B------:R-:W2:Y:S04]  /*0e00*/  LDS R26, [R0+0x40] ;  /* 0x00004000001a7984 */ /* 0x000ea80000000800 */
[----:B------:R-:W-:Y:S04]  /*0e10*/  LDS R29, [R0+0x80] ;  /* 0x00008000001d7984 */ /* 0x000fe80000000800 */
[----:B------:R-:W-:Y:S01]  /*0e20*/  LDS.128 R8, [R7+0x10] ;  /* 0x0000100007087984 */ /* 0x000fe20000000c00 */
[----:B0-----:R-:W-:Y:S01]  /*0e30*/  FFMA R12, R12, R24, R21 ;  /* 0x000000180c0c7223 */ /* 0x001fe20000000015 */
[----:B------:R-:W-:-:S02]  /*0e40*/  VIADD R24, R18, UR6 ;  /* 0x0000000612187c36 */ /* 0x000fc40008000000 */
[----:B------:R-:W-:Y:S01]  /*0e50*/  LDS R21, [R0+0xc0] ;  /* 0x0000c00000157984 */ /* 0x000fe20000000800 */
[----:B-1----:R-:W-:-:S03]  /*0e60*/  FFMA R13, R25, R13, R12 ;  /* 0x0000000d190d7223 */ /* 0x002fc6000000000c */
[----:B------:R-:W0:Y:S01]  /*0e70*/  LDS R12, [R0+0x60] ;  /* 0x00006000000c7984 */ /* 0x000e220000000800 */
[----:B--2---:R-:W-:-:S03]  /*0e80*/  FFMA R13, R26, R14, R13 ;  /* 0x0000000e1a0d7223 */ /* 0x004fc6000000000d */
[----:B------:R-:W1:Y:S04]  /*0e90*/  LDS R26, [R0+0xa0] ;  /* 0x0000a000001a7984 */ /* 0x000e680000000800 */
[----:B------:R-:W2:Y:S01]  /*0ea0*/  LDS R18, [R0+0xe0] ;  /* 0x0000e00000127984 */ /* 0x000ea20000000800 */
[----:B------:R-:W-:Y:S01]  /*0eb0*/  BAR.SYNC.DEFER_BLOCKING 0x0 ;  /* 0x0000000000007b1d */ /* 0x000fe20000010000 */
[----:B------:R-:W-:-:S04]  /*0ec0*/  IADD3 R14, P0, PT, R5, R24, RZ ;  /* 0x00000018050e7210 */ /* 0x000fc80007f1e0ff */
[----:B------:R-:W-:Y:S02]  /*0ed0*/  LEA.HI.X.SX32 R25, R24, R3, 0x1, P0 ;  /* 0x0000000318197211 */ /* 0x000fe400000f0eff */
[----:B------:R-:W-:-:S04]  /*0ee0*/  LEA R24, P0, R14, UR10, 0x2 ;  /* 0x0000000a0e187c11 */ /* 0x000fc8000f8010ff */
[----:B------:R-:W-:Y:S01]  /*0ef0*/  LEA.HI.X R25, R14, UR11, R25, 0x2, P0 ;  /* 0x0000000b0e197c11 */ /* 0x000fe200080f1419 */
[----:B------:R-:W3:Y:S05]  /*0f00*/  LDG.E R23, desc[UR12][R22.64] ;  /* 0x0000000c16177981 */ /* 0x000eea000c1e1900 */
[----:B------:R-:W4:Y:S01]  /*0f10*/  LDG.E R25, desc[UR12][R24.64] ;  /* 0x0000000c18197981 */ /* 0x000f22000c1e1900 */
[----:B0-----:R-:W-:Y:S01]  /*0f20*/  FFMA R28, R12, R15, R13 ;  /* 0x0000000f0c1c7223 */ /* 0x001fe2000000000d */
[----:B------:R-:W-:-:S03]  /*0f30*/  IADD3 R20, PT, PT, R20, 0x2, RZ ;  /* 0x0000000214147810 */ /* 0x000fc60007ffe0ff */
[----:B------:R-:W-:-:S04]  /*0f40*/  FFMA R29, R8, R29, R28 ;  /* 0x0000001d081d7223 */ /* 0x000fc8000000001c */
[----:B-1----:R-:W-:-:S04]  /*0f50*/  FFMA R26, R26, R9, R29 ;  /* 0x000000091a1a7223 */ /* 0x002fc8000000001d */
[----:B------:R-:W-:Y:S01]  /*0f60*/  FFMA R21, R21, R10, R26 ;  /* 0x0000000a15157223 */ /* 0x000fe2000000001a */
[----:B---3--:R-:W-:Y:S04]  /*0f70*/  STS [R6], R23 ;  /* 0x0000001706007388 */ /* 0x008fe80000000800 */
[----:B----4-:R2:W-:Y:S01]  /*0f80*/  STS [R4], R25 ;  /* 0x0000001904007388 */ /* 0x0105e20000000800 */
[----:B------:R-:W-:Y:S01]  /*0f90*/  BAR.SYNC.DEFER_BLOCKING 0x0 ;  /* 0x0000000000007b1d */ /* 0x000fe20000010000 */
[----:B--2---:R-:W-:-:S05]  /*0fa0*/  FFMA R25, R18, R11, R21 ;  /* 0x0000000b12197223 */ /* 0x004fca0000000015 */
[----:B------:R-:W-:Y:S04]  /*0fb0*/  LDS R27, [R0] ;  /* 0x00000000001b7984 */ /* 0x000fe80000000800 */
[----:B------:R-:W0:Y:S04]  /*0fc0*/  LDS.128 R12, [R7] ;  /* 0x00000000070c7984 */ /* 0x000e280000000c00 */
[----:B------:R-:W1:Y:S04]  /*0fd0*/  LDS R22, [R0+0x20] ;  /* 0x0000200000167984 */ /* 0x000e680000000800 */
[----:B------:R-:W2:Y:S04]  /*0fe0*/  LDS R23, [R0+0x40] ;  /* 0x0000400000177984 */ /* 0x000ea80000000800 */
[----:B------:R-:W3:Y:S04]  /*0ff0*/  LDS R24, [R0+0x60] ;  /* 0x0000600000187984 */ /* 0x000ee80000000800 */
[----:B------:R-:W-:Y:S04]  /*1000*/  LDS R21, [R0+0x80] ;  /* 0x0000800000157984 */ /* 0x000fe80000000800 */
[----:B------:R-:W4:Y:S04]  /*1010*/  LDS.128 R8, [R7+0x10] ;  /* 0x0000100007087984 */ /* 0x000f280000000c00 */
[----:B------:R-:W5:Y:S01]  /*1020*/  LDS R18, [R0+0xa0] ;  /* 0x0000a00000127984 */ /* 0x000f620000000800 */
[----:B0-----:R-:W-:-:S03]  /*1030*/  FFMA R27, R12, R27, R25 ;  /* 0x0000001b0c1b7223 */ /* 0x001fc60000000019 */
[----:B------:R-:W0:Y:S01]  /*1040*/  LDS R25, [R0+0xc0] ;  /* 0x0000c00000197984 */ /* 0x000e220000000800 */
[----:B-1----:R-:W-:-:S03]  /*1050*/  FFMA R22, R22, R13, R27 ;  /* 0x0000000d16167223 */ /* 0x002fc6000000001b */
[----:B------:R-:W1:Y:S01]  /*1060*/  LDS R12, [R0+0xe0] ;  /* 0x0000e000000c7984 */ /* 0x000e620000000800 */
[----:B--2---:R-:W-:-:S04]  /*1070*/  FFMA R23, R23, R14, R22 ;  /* 0x0000000e17177223 */ /* 0x004fc80000000016 */
[----:B---3--:R-:W-:-:S04]  /*1080*/  FFMA R15, R24, R15, R23 ;  /* 0x0000000f180f7223 */ /* 0x008fc80000000017 */
[----:B----4-:R-:W-:-:S04]  /*1090*/  FFMA R15, R8, R21, R15 ;  /* 0x00000015080f7223 */ /* 0x010fc8000000000f */
[----:B-----5:R-:W-:-:S04]  /*10a0*/  FFMA R18, R18, R9, R15 ;  /* 0x0000000912127223 */ /* 0x020fc8000000000f */
[----:B0-----:R-:W-:-:S04]  /*10b0*/  FFMA R25, R25, R10, R18 ;  /* 0x0000000a19197223 */ /* 0x001fc80000000012 */
[----:B-1----:R-:W-:Y:S01]  /*10c0*/  FFMA R21, R12, R11, R25 ;  /* 0x0000000b0c157223 */ /* 0x002fe20000000019 */
[----:B------:R-:W-:Y:S06]  /*10d0*/  BAR.SYNC.DEFER_BLOCKING 0x0 ;  /* 0x0000000000007b1d */ /* 0x000fec0000010000 */
.L_x_3:
[----:B------:R-:W-:Y:S05]  /*10e0*/  BRA.U UP1, `(.L_x_0) ;  /* 0x0000000101907547 */ /* 0x000fea000b800000 */
        /* <DEDUP_REMOVED lines=8> */
[C---:B0-----:R-:W-:Y:S02]  /*1170*/  LEA R2, P0, R16.reuse, UR8, 0x2 ;  /* 0x0000000810027c11 */ /* 0x041fe4000f8010ff */
[C---:B-1----:R-:W-:Y:S02]  /*1180*/  LEA R18, P1, R5.reuse, UR10, 0x2 ;  /* 0x0000000a05127c11 */ /* 0x042fe4000f8210ff */
[----:B------:R-:W-:Y:S02]  /*1190*/  LEA.HI.X R3, R16, UR9, R19, 0x2, P0 ;  /* 0x0000000910037c11 */ /* 0x000fe400080f1413 */
[----:B------:R-:W-:-:S04]  /*11a0*/  LEA.HI.X R19, R5, UR11, R20, 0x2, P1 ;  /* 0x0000000b05137c11 */ /* 0x000fc800088f1414 */
[----:B------:R-:W2:Y:S04]  /*11b0*/  LDG.E R3, desc[UR12][R2.64] ;  /* 0x0000000c02037981 */ /* 0x000ea8000c1e1900 */
[----:B------:R-:W3:Y:S04]  /*11c0*/  LDG.E R19, desc[UR12][R18.64] ;  /* 0x0000000c12137981 */ /* 0x000ee8000c1e1900 */
[----:B--2---:R-:W-:Y:S04]  /*11d0*/  STS [R6], R3 ;  /* 0x0000000306007388 */ /* 0x004fe80000000800 */
[----:B---3--:R-:W-:Y:S01]  /*11e0*/  STS [R4], R19 ;  /* 0x0000001304007388 */ /* 0x008fe20000000800 */
[----:B------:R-:W-:Y:S06]  /*11f0*/  BAR.SYNC.DEFER_BLOCKING 0x0 ;  /* 0x0000000000007b1d */ /* 0x000fec0000010000 */
[----:B------:R-:W-:Y:S04]  /*1200*/  LDS R5, [R0] ;  /* 0x0000000000057984 */ /* 0x000fe80000000800 */
[----:B------:R-:W0:Y:S04]  /*1210*/  LDS.128 R8, [R7] ;  /* 0x0000000007087984 */ /* 0x000e280000000c00 */
[----:B------:R-:W1:Y:S04]  /*1220*/  LDS R23, [R0+0x20] ;  /* 0x0000200000177984 */ /* 0x000e680000000800 */
[----:B------:R-:W2:Y:S04]  /*1230*/  LDS R16, [R0+0x40] ;  /* 0x0000400000107984 */ /* 0x000ea80000000800 */
[----:B------:R-:W3:Y:S04]  /*1240*/  LDS R25, [R0+0x60] ;  /* 0x0000600000197984 */ /* 0x000ee80000000800 */
[----:B------:R-:W-:Y:S04]  /*1250*/  LDS R20, [R0+0x80] ;  /* 0x0000800000147984 */ /* 0x000fe80000000800 */
[----:B------:R-:W4:Y:S04]  /*1260*/  LDS.128 R12, [R7+0x10] ;  /* 0x00001000070c7984 */ /* 0x000f280000000c00 */
[----:B------:R-:W5:Y:S04]  /*1270*/  LDS R27, [R0+0xa0] ;  /* 0x0000a000001b7984 */ /* 0x000f680000000800 */
[----:B------:R-:W5:Y:S04]  /*1280*/  LDS R2, [R0+0xc0] ;  /* 0x0000c00000027984 */ /* 0x000f680000000800 */
[----:B------:R-:W5:Y:S01]  /*1290*/  LDS R3, [R0+0xe0] ;  /* 0x0000e00000037984 */ /* 0x000f620000000800 */
[----:B0-----:R-:W-:-:S04]  /*12a0*/  FFMA R8, R8, R5, R21 ;  /* 0x0000000508087223 */ /* 0x001fc80000000015 */
[----:B-1----:R-:W-:-:S04]  /*12b0*/  FFMA R9, R23, R9, R8 ;  /* 0x0000000917097223 */ /* 0x002fc80000000008 */
[----:B--2---:R-:W-:-:S04]  /*12c0*/  FFMA R10, R16, R10, R9 ;  /* 0x0000000a100a7223 */ /* 0x004fc80000000009 */
[----:B---3--:R-:W-:-:S04]  /*12d0*/  FFMA R11, R25, R11, R10 ;  /* 0x0000000b190b7223 */ /* 0x008fc8000000000a */
[----:B----4-:R-:W-:-:S04]  /*12e0*/  FFMA R12, R12, R20, R11 ;  /* 0x000000140c0c7223 */ /* 0x010fc8000000000b */
[----:B-----5:R-:W-:-:S04]  /*12f0*/  FFMA R13, R27, R13, R12 ;  /* 0x0000000d1b0d7223 */ /* 0x020fc8000000000c */
[----:B------:R-:W-:-:S04]  /*1300*/  FFMA R2, R2, R14, R13 ;  /* 0x0000000e02027223 */ /* 0x000fc8000000000d */
[----:B------:R-:W-:Y:S01]  /*1310*/  FFMA R21, R3, R15, R2 ;  /* 0x0000000f03157223 */ /* 0x000fe20000000002 */
[----:B------:R-:W-:Y:S06]  /*1320*/  BAR.SYNC.DEFER_BLOCKING 0x0 ;  /* 0x0000000000007b1d */ /* 0x000fec0000010000 */
.L_x_0:
[----:B------:R-:W0:Y:S01]  /*1330*/  S2R R3, SR_TID.X ;  /* 0x0000000000037919 */ /* 0x000e220000002100 */
[----:B------:R-:W1:Y:S01]  /*1340*/  LDC R2, c[0x0][0x3b8] ;  /* 0x0000ee00ff027b82 */ /* 0x000e620000000800 */
[----:B------:R-:W2:Y:S01]  /*1350*/  LDCU.64 UR6, c[0x0][0x3c0] ;  /* 0x00007800ff0677ac */ /* 0x000ea20008000a00 */
[----:B------:R-:W0:Y:S01]  /*1360*/  S2R R0, SR_TID.Y ;  /* 0x0000000000007919 */ /* 0x000e220000002200 */
[----:B-1----:R-:W-:Y:S02]  /*1370*/  IMAD R17, R2, UR4, R17 ;  /* 0x0000000402117c24 */ /* 0x002fe4000f8e0211 */
[----:B0-----:R-:W-:-:S05]  /*1380*/  IMAD R0, R3, R2, R0 ;  /* 0x0000000203007224 */ /* 0x001fca00078e0200 */
[----:B------:R-:W-:Y:S02]  /*1390*/  SHF.R.S32.HI R2, RZ, 0x1f, R0 ;  /* 0x0000001fff027819 */ /* 0x000fe40000011400 */
[----:B------:R-:W-:-:S04]  /*13a0*/  IADD3 R0, P0, PT, R17, R0, RZ ;  /* 0x0000000011007210 */ /* 0x000fc80007f1e0ff */
[----:B------:R-:W-:Y:S02]  /*13b0*/  LEA.HI.X.SX32 R17, R17, R2, 0x1, P0 ;  /* 0x0000000211117211 */ /* 0x000fe400000f0eff */
[----:B--2---:R-:W-:-:S04]  /*13c0*/  LEA R2, P0, R0, UR6, 0x2 ;  /* 0x0000000600027c11 */ /* 0x004fc8000f8010ff */
[----:B------:R-:W-:-:S05]  /*13d0*/  LEA.HI.X R3, R0, UR7, R17, 0x2, P0 ;  /* 0x0000000700037c11 */ /* 0x000fca00080f1411 */
[----:B------:R-:W-:Y:S01]  /*13e0*/  STG.E desc[UR12][R2.64], R21 ;  /* 0x0000001502007986 */ /* 0x000fe2000c10190c */
[----:B------:R-:W-:Y:S05]  /*13f0*/  EXIT ;  /* 0x000000000000794d */ /* 0x000fea0003800000 */
.L_x_4:
[----:B------:R-:W-:-:S00]  /*1400*/  BRA `(.L_x_4) ;  /* 0xfffffffc00fc7947 */ /* 0x000fc0000383ffff */
[----:B------:R-:W-:-:S00]  /*1410*/  NOP ;  /* 0x0000000000007918 */ /* 0x000fc00000000000 */
        /* <DEDUP_REMOVED lines=14> */
.L_x_5:


//--------------------- .nv.shared._Z12MatMulKernel6MatrixS_S_ --------------------------
	.section	.nv.shared._Z12MatMulKernel6MatrixS_S_,"aw",@nobits
	.sectionflags	@""
	.align	4
.nv.shared._Z12MatMulKernel6MatrixS_S_:
	.zero		1536


//--------------------- .nv.shared.reserved.0     --------------------------
	.section	.nv.shared.reserved.0,"aw",@nobits
	.weak		__nv_reservedSMEM_offset_0_alias
	.size		__nv_reservedSMEM_offset_0_alias, 0, 64
	.other		__nv_reservedSMEM_offset_0_alias,@"STO_CUDA_RESERVED_SHARED STV_DEFAULT"
__nv_reservedSMEM_offset_0_alias:
	.zero		0
	.zero		64


//--------------------- .nv.constant0._Z12MatMulKernel6MatrixS_S_ --------------------------
	.section	.nv.constant0._Z12MatMulKernel6MatrixS_S_,"a",@progbits
	.sectionflags	@""
	.align	4
.nv.constant0._Z12MatMulKernel6MatrixS_S_:
	.zero		968


//--------------------- SYMBOLS --------------------------

	.type		.nv.reservedSmem.offset0,@object
	.size		.nv.reservedSmem.offset0,0x4
	.type		.nv.reservedSmem.cap,@object
	.size		.nv.reservedSmem.cap,0x4
